//
// Generated by NVIDIA NVVM Compiler
//
// Compiler Build ID: CL-36424714
// Cuda compilation tools, release 13.0, V13.0.88
// Based on NVVM 20.0.0
//

.version 9.0
.target sm_100
.address_size 64

	// .globl	_ZN8efanna2e9cudaPrintEPb
.extern .func  (.param .b32 func_retval0) vprintf
(
	.param .b64 vprintf_param_0,
	.param .b64 vprintf_param_1
)
;
.global .align 1 .b8 $str[19] = {105, 58, 32, 37, 100, 32, 106, 58, 32, 37, 100, 32, 122, 58, 32, 37, 100, 10};

.visible .entry _ZN8efanna2e9cudaPrintEPb(
	.param .u64 .ptr .align 1 _ZN8efanna2e9cudaPrintEPb_param_0
)
{
	.local .align 8 .b8 	__local_depot0[16];
	.reg .b64 	%SP;
	.reg .b64 	%SPL;
	.reg .b16 	%rs<2>;
	.reg .b32 	%r<6>;
	.reg .b64 	%rd<7>;

	mov.u64 	%SPL, __local_depot0;
	cvta.local.u64 	%SP, %SPL;
	ld.param.u64 	%rd1, [_ZN8efanna2e9cudaPrintEPb_param_0];
	cvta.to.global.u64 	%rd2, %rd1;
	add.u64 	%rd3, %SP, 0;
	add.u64 	%rd4, %SPL, 0;
	mov.u32 	%r1, %tid.x;
	mov.u32 	%r2, %tid.y;
	mov.u32 	%r3, %tid.z;
	mov.b16 	%rs1, 1;
	st.global.u8 	[%rd2], %rs1;
	st.local.v2.u32 	[%rd4], {%r1, %r2};
	st.local.u32 	[%rd4+8], %r3;
	mov.u64 	%rd5, $str;
	cvta.global.u64 	%rd6, %rd5;
	{ // callseq 0, 0
	.param .b64 param0;
	st.param.b64 	[param0], %rd6;
	.param .b64 param1;
	st.param.b64 	[param1], %rd3;
	.param .b32 retval0;
	call.uni (retval0), 
	vprintf, 
	(
	param0, 
	param1
	);
	ld.param.b32 	%r4, [retval0];
	} // callseq 0
	ret;

}


// ===== COMPILED SASS (sm_100) =====

	.target	sm_100

	.elftype	@"ET_EXEC"


//--------------------- .note.nv.tkinfo           --------------------------
	.section	.note.nv.tkinfo,"",@"SHT_NOTE"
	.sectionflags	@"SHF_NOTE_NV_TKINFO"
	.tkinfo
        /*0018*/ 	.word	0x00000002
        /*0030*/ 	.string	""
        /*0030*/ 	.string	"ptxas"
        /*0030*/ 	.string	"Cuda compilation tools, release 13.0, V13.0.88"
        /*0030*/ 	.string	"Build cuda_13.0.r13.0/compiler.36424714_0"
        /*0030*/ 	.string	"-arch sm_100 -m 64 "



//--------------------- .note.nv.cuinfo           --------------------------
	.section	.note.nv.cuinfo,"",@"SHT_NOTE"
	.sectionflags	@"SHF_NOTE_NV_CUINFO"
        /*0018*/ 	.short	0x0002
        /*001a*/ 	.short	0x0064
        /*001c*/ 	.short	0x0082
	.zero		2


//--------------------- .nv.info                  --------------------------
	.section	.nv.info,"",@"SHT_CUDA_INFO"
	.align	4


	//----- nvinfo : EIATTR_REGCOUNT
	.align		4
        /*0000*/ 	.byte	0x04, 0x2f
        /*0002*/ 	.short	(.L_2 - .L_1)
	.align		4
.L_1:
        /*0004*/ 	.word	index@(_ZN8efanna2e9cudaPrintEPb)
        /*0008*/ 	.word	0x00000018


	//----- nvinfo : EIATTR_FRAME_SIZE
	.align		4
.L_2:
        /*000c*/ 	.byte	0x04, 0x11
        /*000e*/ 	.short	(.L_4 - .L_3)
	.align		4
.L_3:
        /*0010*/ 	.word	index@(_ZN8efanna2e9cudaPrintEPb)
        /*0014*/ 	.word	0x00000010


	//----- nvinfo : EIATTR_MIN_STACK_SIZE
	.align		4
.L_4:
        /*0018*/ 	.byte	0x04, 0x12
        /*001a*/ 	.short	(.L_6 - .L_5)
	.align		4
.L_5:
        /*001c*/ 	.word	index@(_ZN8efanna2e9cudaPrintEPb)
        /*0020*/ 	.word	0x00000010
.L_6:


//--------------------- .nv.compat                --------------------------
	.section	.nv.compat,"",@"SHT_CUDA_COMPAT_INFO"
	.align	4
        /*0000*/ 	.byte	0x02, 0x09, 0x00, 0x00, 0x02, 0x02, 0x01, 0x00, 0x02, 0x05, 0x05, 0x00, 0x03, 0x07, 0x01, 0x01
        /*0010*/ 	.byte	0x02, 0x03, 0x00, 0x00, 0x02, 0x06, 0x01, 0x00, 0x04, 0x0b, 0x08, 0x00, 0x09, 0x00, 0x00, 0x00
        /*0020*/ 	.byte	0x00, 0x00, 0x00, 0x00


//--------------------- .nv.info._ZN8efanna2e9cudaPrintEPb --------------------------
	.section	.nv.info._ZN8efanna2e9cudaPrintEPb,"",@"SHT_CUDA_INFO"
	.sectionflags	@""
	.align	4


	//----- nvinfo : EIATTR_CUDA_API_VERSION
	.align		4
        /*0000*/ 	.byte	0x04, 0x37
        /*0002*/ 	.short	(.L_8 - .L_7)
.L_7:
        /*0004*/ 	.word	0x00000082


	//----- nvinfo : EIATTR_KPARAM_INFO
	.align		4
.L_8:
        /*0008*/ 	.byte	0x04, 0x17
        /*000a*/ 	.short	(.L_10 - .L_9)
.L_9:
        /*000c*/ 	.word	0x00000000
        /*0010*/ 	.short	0x0000
        /*0012*/ 	.short	0x0000
        /*0014*/ 	.byte	0x00, 0xf5, 0x21, 0x00


	//----- nvinfo : EIATTR_SPARSE_MMA_MASK
	.align		4
.L_10:
        /*0018*/ 	.byte	0x03, 0x50
        /*001a*/ 	.short	0x0000


	//----- nvinfo : EIATTR_MAXREG_COUNT
	.align		4
        /*001c*/ 	.byte	0x03, 0x1b
        /*001e*/ 	.short	0x00ff


	//----- nvinfo : EIATTR_EXTERNS
	.align		4
        /*0020*/ 	.byte	0x04, 0x0f
        /*0022*/ 	.short	(.L_12 - .L_11)


	//   ....[0]....
	.align		4
.L_11:
        /*0024*/ 	.word	index@(vprintf)


	//----- nvinfo : EIATTR_MERCURY_ISA_VERSION
	.align		4
.L_12:
        /*0028*/ 	.byte	0x03, 0x5f
        /*002a*/ 	.short	0x0101


	//----- nvinfo : EIATTR_VRC_CTA_INIT_COUNT
	.align		4
        /*002c*/ 	.byte	0x02, 0x4a
	.zero		1
	.zero		1


	//----- nvinfo : EIATTR_SYSCALL_OFFSETS
	.align		4
        /*0030*/ 	.byte	0x04, 0x46
        /*0032*/ 	.short	(.L_14 - .L_13)


	//   ....[0]....
.L_13:
        /*0034*/ 	.word	0x00000150


	//----- nvinfo : EIATTR_EXIT_INSTR_OFFSETS
	.align		4
.L_14:
        /*0038*/ 	.byte	0x04, 0x1c
        /*003a*/ 	.short	(.L_16 - .L_15)


	//   ....[0]....
.L_15:
        /*003c*/ 	.word	0x00000160


	//----- nvinfo : EIATTR_CBANK_PARAM_SIZE
	.align		4
.L_16:
        /*0040*/ 	.byte	0x03, 0x19
        /*0042*/ 	.short	0x0008


	//----- nvinfo : EIATTR_PARAM_CBANK
	.align		4
        /*0044*/ 	.byte	0x04, 0x0a
        /*0046*/ 	.short	(.L_18 - .L_17)
	.align		4
.L_17:
        /*0048*/ 	.word	index@(.nv.constant0._ZN8efanna2e9cudaPrintEPb)
        /*004c*/ 	.short	0x0380
        /*004e*/ 	.short	0x0008


	//----- nvinfo : EIATTR_SW_WAR
	.align		4
.L_18:
        /*0050*/ 	.byte	0x04, 0x36
        /*0052*/ 	.short	(.L_20 - .L_19)
.L_19:
        /*0054*/ 	.word	0x00000008
.L_20:


//--------------------- .nv.callgraph             --------------------------
	.section	.nv.callgraph,"",@"SHT_CUDA_CALLGRAPH"
	.align	4
	.sectionentsize	8
	.align		4
        /*0000*/ 	.word	0x00000000
	.align		4
        /*0004*/ 	.word	0xffffffff
	.align		4
        /*0008*/ 	.word	index@(_ZN8efanna2e9cudaPrintEPb)
	.align		4
        /*000c*/ 	.word	index@(vprintf)
	.align		4
        /*0010*/ 	.word	0x00000000
	.align		4
        /*0014*/ 	.word	0xfffffffe
	.align		4
        /*0018*/ 	.word	0x00000000
	.align		4
        /*001c*/ 	.word	0xfffffffd
	.align		4
        /*0020*/ 	.word	0x00000000
	.align		4
        /*0024*/ 	.word	0xfffffffc


//--------------------- .nv.constant4             --------------------------
	.section	.nv.constant4,"a",@progbits
	.align	8
	.align		8
.nv.constant4:
        /*0000*/ 	.dword	vprintf
	.align		8
        /*0008*/ 	.dword	$str


//--------------------- .text._ZN8efanna2e9cudaPrintEPb --------------------------
	.section	.text._ZN8efanna2e9cudaPrintEPb,"ax",@progbits
	.align	128
        .global         _ZN8efanna2e9cudaPrintEPb
        .type           _ZN8efanna2e9cudaPrintEPb,@function
        .size           _ZN8efanna2e9cudaPrintEPb,(.L_x_2 - _ZN8efanna2e9cudaPrintEPb)
        .other          _ZN8efanna2e9cudaPrintEPb,@"STO_CUDA_ENTRY STV_DEFAULT"
_ZN8efanna2e9cudaPrintEPb:
.text._ZN8efanna2e9cudaPrintEPb:
[----:B------:R-:W0:Y:S01]  /*0000*/  LDC R1, c[0x0][0x37c] ;  /* 0x0000df00ff017b82 */ /* 0x000e220000000800 */
[----:B------:R-:W1:Y:S07]  /*0010*/  S2R R10, SR_TID.X ;  /* 0x00000000000a7919 */ /* 0x000e6e0000002100 */
[----:B------:R-:W2:Y:S01]  /*0020*/  LDC.64 R2, c[0x0][0x380] ;  /* 0x0000e000ff027b82 */ /* 0x000ea20000000a00 */
[----:B------:R-:W2:Y:S01]  /*0030*/  LDCU.64 UR4, c[0x0][0x358] ;  /* 0x00006b00ff0477ac */ /* 0x000ea20008000a00 */
[----:B------:R-:W-:Y:S01]  /*0040*/  IMAD.MOV.U32 R9, RZ, RZ, 0x1 ;  /* 0x00000001ff097424 */ /* 0x000fe200078e00ff */
[----:B------:R-:W1:Y:S01]  /*0050*/  S2R R11, SR_TID.Y ;  /* 0x00000000000b7919 */ /* 0x000e620000002200 */
[----:B0-----:R-:W-:Y:S01]  /*0060*/  VIADD R1, R1, 0xfffffff0 ;  /* 0xfffffff001017836 */ /* 0x001fe20000000000 */
[----:B------:R-:W-:Y:S01]  /*0070*/  MOV R0, 0x0 ;  /* 0x0000000000007802 */ /* 0x000fe20000000f00 */
[----:B------:R-:W0:Y:S01]  /*0080*/  LDCU UR6, c[0x0][0x2f8] ;  /* 0x00005f00ff0677ac */ /* 0x000e220008000800 */
[----:B------:R-:W3:Y:S01]  /*0090*/  S2R R12, SR_TID.Z ;  /* 0x00000000000c7919 */ /* 0x000ee20000002300 */
[----:B------:R-:W4:Y:S01]  /*00a0*/  LDCU.64 UR8, c[0x4][0x8] ;  /* 0x01000100ff0877ac */ /* 0x000f220008000a00 */
[----:B--2---:R2:W-:Y:S01]  /*00b0*/  STG.E.U8 desc[UR4][R2.64], R9 ;  /* 0x0000000902007986 */ /* 0x0045e2000c101104 */
[----:B------:R-:W5:Y:S01]  /*00c0*/  LDCU UR4, c[0x0][0x2fc] ;  /* 0x00005f80ff0477ac */ /* 0x000f620008000800 */
[----:B0-----:R-:W-:-:S02]  /*00d0*/  IADD3 R6, P0, PT, R1, UR6, RZ ;  /* 0x0000000601067c10 */ /* 0x001fc4000ff1e0ff */
[----:B----4-:R-:W-:Y:S01]  /*00e0*/  MOV R4, UR8 ;  /* 0x0000000800047c02 */ /* 0x010fe20008000f00 */
[----:B------:R-:W-:Y:S01]  /*00f0*/  IMAD.U32 R5, RZ, RZ, UR9 ;  /* 0x00000009ff057e24 */ /* 0x000fe2000f8e00ff */
[----:B-1----:R0:W-:Y:S01]  /*0100*/  STL.64 [R1], R10 ;  /* 0x0000000a01007387 */ /* 0x0021e20000100a00 */
[----:B--2---:R0:W1:Y:S03]  /*0110*/  LDC.64 R8, c[0x4][R0] ;  /* 0x0100000000087b82 */ /* 0x0040660000000a00 */
[----:B---3--:R0:W-:Y:S01]  /*0120*/  STL [R1+0x8], R12 ;  /* 0x0000080c01007387 */ /* 0x0081e20000100800 */
[----:B-----5:R-:W-:-:S07]  /*0130*/  IADD3.X R7, PT, PT, RZ, UR4, RZ, P0, !PT ;  /* 0x00000004ff077c10 */ /* 0x020fce00087fe4ff */
[----:B------:R-:W-:-:S07]  /*0140*/  LEPC R20, `(.L_x_0) ;  /* 0x000000001014794e */ /* 0x000fce0000000000 */
[----:B01----:R-:W-:Y:S05]  /*0150*/  CALL.ABS.NOINC R8 ;  /* 0x0000000008007343 */ /* 0x003fea0003c00000 */
.L_x_0:
[----:B------:R-:W-:Y:S05]  /*0160*/  EXIT ;  /* 0x000000000000794d */ /* 0x000fea0003800000 */
.L_x_1:
[----:B------:R-:W-:-:S00]  /*0170*/  BRA `(.L_x_1) ;  /* 0xfffffffc00fc7947 */ /* 0x000fc0000383ffff */
[----:B------:R-:W-:-:S00]  /*0180*/  NOP ;  /* 0x0000000000007918 */ /* 0x000fc00000000000 */
[----:B------:R-:W-:-:S00]  /*0190*/  NOP ;  /* 0x0000000000007918 */ /* 0x000fc00000000000 */
[----:B------:R-:W-:-:S00]  /*01a0*/  NOP ;  /* 0x0000000000007918 */ /* 0x000fc00000000000 */
[----:B------:R-:W-:-:S00]  /*01b0*/  NOP ;  /* 0x0000000000007918 */ /* 0x000fc00000000000 */
[----:B------:R-:W-:-:S00]  /*01c0*/  NOP ;  /* 0x0000000000007918 */ /* 0x000fc00000000000 */
[----:B------:R-:W-:-:S00]  /*01d0*/  NOP ;  /* 0x0000000000007918 */ /* 0x000fc00000000000 */
[----:B------:R-:W-:-:S00]  /*01e0*/  NOP ;  /* 0x0000000000007918 */ /* 0x000fc00000000000 */
[----:B------:R-:W-:-:S00]  /*01f0*/  NOP ;  /* 0x0000000000007918 */ /* 0x000fc00000000000 */
.L_x_2:


//--------------------- .nv.global.init           --------------------------
	.section	.nv.global.init,"aw",@progbits
.nv.global.init:
	.type		$str,@object
	.size		$str,(.L_0 - $str)
$str:
        /*0000*/ 	.byte	0x69, 0x3a, 0x20, 0x25, 0x64, 0x20, 0x6a, 0x3a, 0x20, 0x25, 0x64, 0x20, 0x7a, 0x3a, 0x20, 0x25
        /*0010*/ 	.byte	0x64, 0x0a, 0x00
.L_0:


//--------------------- .nv.shared.reserved.0     --------------------------
	.section	.nv.shared.reserved.0,"aw",@nobits
	.weak		__nv_reservedSMEM_offset_0_alias
	.size		__nv_reservedSMEM_offset_0_alias, 0, 64
	.other		__nv_reservedSMEM_offset_0_alias,@"STO_CUDA_RESERVED_SHARED STV_DEFAULT"
__nv_reservedSMEM_offset_0_alias:
	.zero		0
	.zero		64


//--------------------- .nv.constant0._ZN8efanna2e9cudaPrintEPb --------------------------
	.section	.nv.constant0._ZN8efanna2e9cudaPrintEPb,"a",@progbits
	.sectionflags	@""
	.align	4
.nv.constant0._ZN8efanna2e9cudaPrintEPb:
	.zero		904


//--------------------- SYMBOLS --------------------------

	.type		.nv.reservedSmem.offset0,@object
	.size		.nv.reservedSmem.offset0,0x4
	.type		vprintf,@function
